	.headerflags	@"EF_CUDA_TEXMODE_UNIFIED EF_CUDA_64BIT_ADDRESS EF_CUDA_ACCELERATORS EF_CUDA_SM90 EF_CUDA_VIRTUAL_SM(EF_CUDA_SM90)"
	.elftype	@"ET_EXEC"


//--------------------- .nv.info                  --------------------------
	.section	.nv.info,"",@"SHT_CUDA_INFO"
	.align	4


	//----- nvinfo : EIATTR_REGCOUNT
	.align		4
        /*0000*/ 	.byte	0x04, 0x2f
        /*0002*/ 	.short	(.L_3 - .L_2)
	.align		4
.L_2:
        /*0004*/ 	.word	index@(triton_poi_fused__native_batch_norm_legit_no_training_relu_7)
        /*0008*/ 	.word	0x00000026


	//----- nvinfo : EIATTR_MIN_STACK_SIZE
	.align		4
.L_3:
        /*000c*/ 	.byte	0x04, 0x12
        /*000e*/ 	.short	(.L_5 - .L_4)
	.align		4
.L_4:
        /*0010*/ 	.word	index@(triton_poi_fused__native_batch_norm_legit_no_training_relu_7)
        /*0014*/ 	.word	0x00000000


	//----- nvinfo : EIATTR_FRAME_SIZE
	.align		4
.L_5:
        /*0018*/ 	.byte	0x04, 0x11
        /*001a*/ 	.short	(.L_7 - .L_6)
	.align		4
.L_6:
        /*001c*/ 	.word	index@(triton_poi_fused__native_batch_norm_legit_no_training_relu_7)
        /*0020*/ 	.word	0x00000000


	//----- nvinfo : EIATTR_MIN_STACK_SIZE
	.align		4
.L_7:
        /*0024*/ 	.byte	0x04, 0x12
        /*0026*/ 	.short	(.L_9 - .L_8)
	.align		4
.L_8:
        /*0028*/ 	.word	index@(triton_poi_fused__native_batch_norm_legit_no_training_relu_7)
        /*002c*/ 	.word	0x00000000
.L_9:


//--------------------- .nv.info.triton_poi_fused__native_batch_norm_legit_no_training_relu_7 --------------------------
	.section	.nv.info.triton_poi_fused__native_batch_norm_legit_no_training_relu_7,"",@"SHT_CUDA_INFO"
	.sectionflags	@""
	.align	4


	//----- nvinfo : EIATTR_CUDA_API_VERSION
	.align		4
        /*0000*/ 	.byte	0x04, 0x37
        /*0002*/ 	.short	(.L_11 - .L_10)
.L_10:
        /*0004*/ 	.word	0x0000007c


	//----- nvinfo : EIATTR_KPARAM_INFO
	.align		4
.L_11:
        /*0008*/ 	.byte	0x04, 0x17
        /*000a*/ 	.short	(.L_13 - .L_12)
.L_12:
        /*000c*/ 	.word	0x00000000
        /*0010*/ 	.short	0x0006
        /*0012*/ 	.short	0x0030
        /*0014*/ 	.byte	0x00, 0xf0, 0x11, 0x00


	//----- nvinfo : EIATTR_KPARAM_INFO
	.align		4
.L_13:
        /*0018*/ 	.byte	0x04, 0x17
        /*001a*/ 	.short	(.L_15 - .L_14)
.L_14:
        /*001c*/ 	.word	0x00000000
        /*0020*/ 	.short	0x0005
        /*0022*/ 	.short	0x0028
        /*0024*/ 	.byte	0x00, 0xf4, 0x21, 0x00


	//----- nvinfo : EIATTR_KPARAM_INFO
	.align		4
.L_15:
        /*0028*/ 	.byte	0x04, 0x17
        /*002a*/ 	.short	(.L_17 - .L_16)
.L_16:
        /*002c*/ 	.word	0x00000000
        /*0030*/ 	.short	0x0004
        /*0032*/ 	.short	0x0020
        /*0034*/ 	.byte	0x00, 0xf4, 0x21, 0x00


	//----- nvinfo : EIATTR_KPARAM_INFO
	.align		4
.L_17:
        /*0038*/ 	.byte	0x04, 0x17
        /*003a*/ 	.short	(.L_19 - .L_18)
.L_18:
        /*003c*/ 	.word	0x00000000
        /*0040*/ 	.short	0x0003
        /*0042*/ 	.short	0x0018
        /*0044*/ 	.byte	0x00, 0xf4, 0x21, 0x00


	//----- nvinfo : EIATTR_KPARAM_INFO
	.align		4
.L_19:
        /*0048*/ 	.byte	0x04, 0x17
        /*004a*/ 	.short	(.L_21 - .L_20)
.L_20:
        /*004c*/ 	.word	0x00000000
        /*0050*/ 	.short	0x0002
        /*0052*/ 	.short	0x0010
        /*0054*/ 	.byte	0x00, 0xf4, 0x21, 0x00


	//----- nvinfo : EIATTR_KPARAM_INFO
	.align		4
.L_21:
        /*0058*/ 	.byte	0x04, 0x17
        /*005a*/ 	.short	(.L_23 - .L_22)
.L_22:
        /*005c*/ 	.word	0x00000000
        /*0060*/ 	.short	0x0001
        /*0062*/ 	.short	0x0008
        /*0064*/ 	.byte	0x00, 0xf4, 0x21, 0x00


	//----- nvinfo : EIATTR_KPARAM_INFO
	.align		4
.L_23:
        /*0068*/ 	.byte	0x04, 0x17
        /*006a*/ 	.short	(.L_25 - .L_24)
.L_24:
        /*006c*/ 	.word	0x00000000
        /*0070*/ 	.short	0x0000
        /*0072*/ 	.short	0x0000
        /*0074*/ 	.byte	0x00, 0xf4, 0x21, 0x00


	//----- nvinfo : EIATTR_SPARSE_MMA_MASK
	.align		4
.L_25:
        /*0078*/ 	.byte	0x03, 0x50
        /*007a*/ 	.short	0x0000


	//----- nvinfo : EIATTR_MAXREG_COUNT
	.align		4
        /*007c*/ 	.byte	0x03, 0x1b
        /*007e*/ 	.short	0x00ff


	//----- nvinfo : EIATTR_EXIT_INSTR_OFFSETS
	.align		4
        /*0080*/ 	.byte	0x04, 0x1c
        /*0082*/ 	.short	(.L_27 - .L_26)


	//   ....[0]....
.L_26:
        /*0084*/ 	.word	0x00000a50


	//----- nvinfo : EIATTR_REQNTID
	.align		4
.L_27:
        /*0088*/ 	.byte	0x04, 0x10
        /*008a*/ 	.short	(.L_29 - .L_28)
.L_28:
        /*008c*/ 	.word	0x00000080
        /*0090*/ 	.word	0x00000001
        /*0094*/ 	.word	0x00000001


	//----- nvinfo : EIATTR_CBANK_PARAM_SIZE
	.align		4
.L_29:
        /*0098*/ 	.byte	0x03, 0x19
        /*009a*/ 	.short	0x0034


	//----- nvinfo : EIATTR_PARAM_CBANK
	.align		4
        /*009c*/ 	.byte	0x04, 0x0a
        /*009e*/ 	.short	(.L_31 - .L_30)
	.align		4
.L_30:
        /*00a0*/ 	.word	index@(.nv.constant0.triton_poi_fused__native_batch_norm_legit_no_training_relu_7)
        /*00a4*/ 	.short	0x0210
        /*00a6*/ 	.short	0x0034


	//----- nvinfo : EIATTR_SW_WAR
	.align		4
.L_31:
        /*00a8*/ 	.byte	0x04, 0x36
        /*00aa*/ 	.short	(.L_33 - .L_32)
.L_32:
        /*00ac*/ 	.word	0x00000008
.L_33:


//--------------------- .nv.callgraph             --------------------------
	.section	.nv.callgraph,"",@"SHT_CUDA_CALLGRAPH"
	.align	4
	.sectionentsize	8
	.align		4
        /*0000*/ 	.word	0x00000000
	.align		4
        /*0004*/ 	.word	0xffffffff
	.align		4
        /*0008*/ 	.word	0x00000000
	.align		4
        /*000c*/ 	.word	0xfffffffe
	.align		4
        /*0010*/ 	.word	0x00000000
	.align		4
        /*0014*/ 	.word	0xfffffffd
	.align		4
        /*0018*/ 	.word	0x00000000
	.align		4
        /*001c*/ 	.word	0xfffffffc


//--------------------- .nv.constant4             --------------------------
	.section	.nv.constant4,"a",@progbits
	.align	8
	.align		8
.nv.constant4:
        /*0000*/ 	.dword	_$_str
	.align		8
        /*0008*/ 	.dword	_$_str_$_2


//--------------------- .text.triton_poi_fused__native_batch_norm_legit_no_training_relu_7 --------------------------
	.section	.text.triton_poi_fused__native_batch_norm_legit_no_training_relu_7,"ax",@progbits
	.align	128
        .global         triton_poi_fused__native_batch_norm_legit_no_training_relu_7
        .type           triton_poi_fused__native_batch_norm_legit_no_training_relu_7,@function
        .size           triton_poi_fused__native_batch_norm_legit_no_training_relu_7,(.L_x_1 - triton_poi_fused__native_batch_norm_legit_no_training_relu_7)
        .other          triton_poi_fused__native_batch_norm_legit_no_training_relu_7,@"STO_CUDA_ENTRY STV_DEFAULT"
triton_poi_fused__native_batch_norm_legit_no_training_relu_7:
.text.triton_poi_fused__native_batch_norm_legit_no_training_relu_7:
[----:B------:R-:W-:Y:S01]  /*0000*/  LDC R1, c[0x0][0x28] ;  /* 0x00000a00ff017b82 */ /* 0x000fe20000000800 */
[----:B------:R-:W1:Y:S07]  /*0010*/  S2R R0, SR_TID.X ;  /* 0x0000000000007919 */ /* 0x000e6e0000002100 */
[----:B------:R-:W2:Y:S01]  /*0020*/  LDC.64 R16, c[0x0][0x220] ;  /* 0x00008800ff107b82 */ /* 0x000ea20000000a00 */
[----:B------:R-:W-:Y:S01]  /*0030*/  ULDC.64 UR4, c[0x0][0x208] ;  /* 0x0000820000047ab9 */ /* 0x000fe20000000a00 */
[----:B------:R-:W3:Y:S06]  /*0040*/  S2R R3, SR_CTAID.X ;  /* 0x0000000000037919 */ /* 0x000eec0000002500 */
[----:B------:R-:W4:Y:S08]  /*0050*/  LDC.64 R20, c[0x0][0x218] ;  /* 0x00008600ff147b82 */ /* 0x000f300000000a00 */
[----:B------:R-:W5:Y:S08]  /*0060*/  LDC.64 R22, c[0x0][0x210] ;  /* 0x00008400ff167b82 */ /* 0x000f700000000a00 */
[----:B------:R-:W5:Y:S01]  /*0070*/  LDC.64 R32, c[0x0][0x230] ;  /* 0x00008c00ff207b82 */ /* 0x000f620000000a00 */
[----:B-1----:R-:W-:-:S04]  /*0080*/  SHF.L.U32 R0, R0, 0x2, RZ ;  /* 0x0000000200007819 */ /* 0x002fc800000006ff */
[----:B------:R-:W-:-:S04]  /*0090*/  LOP3.LUT R0, R0, 0x1fc, RZ, 0xc0, !PT ;  /* 0x000001fc00007812 */ /* 0x000fc800078ec0ff */
[----:B---3--:R-:W-:-:S05]  /*00a0*/  LEA R2, R3, R0, 0xa ;  /* 0x0000000003027211 */ /* 0x008fca00078e50ff */
[----:B------:R-:W-:-:S05]  /*00b0*/  IMAD.HI R0, R2, 0x66666667, RZ ;  /* 0x6666666702007827 */ /* 0x000fca00078e02ff */
[----:B------:R-:W-:-:S04]  /*00c0*/  SHF.R.U32.HI R3, RZ, 0x1f, R0 ;  /* 0x0000001fff037819 */ /* 0x000fc80000011600 */
[----:B------:R-:W-:-:S05]  /*00d0*/  LEA.HI.SX32 R3, R0, R3, 0x19 ;  /* 0x0000000300037211 */ /* 0x000fca00078fcaff */
[----:B------:R-:W-:-:S04]  /*00e0*/  IMAD R19, R3, -0x140, R2 ;  /* 0xfffffec003137824 */ /* 0x000fc800078e0202 */
[----:B--2---:R-:W-:-:S06]  /*00f0*/  IMAD.WIDE R12, R19, 0x4, R16 ;  /* 0x00000004130c7825 */ /* 0x004fcc00078e0210 */
[----:B------:R-:W2:Y:S01]  /*0100*/  LDG.E.EL.128 R12, desc[UR4][R12.64] ;  /* 0x000000040c0c7981 */ /* 0x000ea2000c2e1d00 */
[----:B------:R-:W-:Y:S01]  /*0110*/  IADD3 R3, R2, 0x200, RZ ;  /* 0x0000020002037810 */ /* 0x000fe20007ffe0ff */
[----:B----4-:R-:W-:-:S04]  /*0120*/  IMAD.WIDE R8, R19, 0x4, R20 ;  /* 0x0000000413087825 */ /* 0x010fc800078e0214 */
[----:B------:R-:W-:Y:S02]  /*0130*/  IMAD.HI R0, R3, 0x66666667, RZ ;  /* 0x6666666703007827 */ /* 0x000fe400078e02ff */
[----:B------:R-:W3:Y:S02]  /*0140*/  LDG.E.EL.128 R8, desc[UR4][R8.64] ;  /* 0x0000000408087981 */ /* 0x000ee4000c2e1d00 */
[----:B-----5:R-:W-:Y:S01]  /*0150*/  IMAD.WIDE R22, R2, 0x4, R22 ;  /* 0x0000000402167825 */ /* 0x020fe200078e0216 */
[----:B------:R-:W-:-:S04]  /*0160*/  SHF.R.U32.HI R25, RZ, 0x1f, R0 ;  /* 0x0000001fff197819 */ /* 0x000fc80000011600 */
[----:B------:R-:W3:Y:S01]  /*0170*/  LDG.E.128 R4, desc[UR4][R22.64] ;  /* 0x0000000416047981 */ /* 0x000ee2000c1e1d00 */
[----:B------:R-:W-:-:S03]  /*0180*/  LEA.HI.SX32 R0, R0, R25, 0x19 ;  /* 0x0000001900007211 */ /* 0x000fc600078fcaff */
[----:B------:R1:W4:Y:S02]  /*0190*/  LDG.E.128 R28, desc[UR4][R22.64+0x800] ;  /* 0x00080004161c7981 */ /* 0x000324000c1e1d00 */
[----:B------:R-:W-:-:S04]  /*01a0*/  IMAD R3, R0, -0x140, R3 ;  /* 0xfffffec000037824 */ /* 0x000fc800078e0203 */
[----:B------:R-:W-:Y:S01]  /*01b0*/  IMAD.WIDE R24, R3, 0x4, R20 ;  /* 0x0000000403187825 */ /* 0x000fe200078e0214 */
[----:B-1----:R-:W1:Y:S05]  /*01c0*/  LDC.64 R22, c[0x0][0x228] ;  /* 0x00008a00ff167b82 */ /* 0x002e6a0000000a00 */
[----:B------:R-:W4:Y:S01]  /*01d0*/  LDG.E.EL.128 R24, desc[UR4][R24.64] ;  /* 0x0000000418187981 */ /* 0x000f22000c2e1d00 */
[----:B------:R-:W-:Y:S01]  /*01e0*/  HFMA2.MMA R0, -RZ, RZ, 1.625, 0 ;  /* 0x3e800000ff007435 */ /* 0x000fe200000001ff */
[----:B-1----:R-:W-:-:S04]  /*01f0*/  IMAD.WIDE R34, R19, 0x4, R22 ;  /* 0x0000000413227825 */ /* 0x002fc800078e0216 */
[----:B--2---:R-:W-:Y:S01]  /*0200*/  FADD R18, R12, 0.0010000000474974513054 ;  /* 0x3a83126f0c127421 */ /* 0x004fe20000000000 */
[----:B------:R-:W-:-:S05]  /*0210*/  FADD R20, R13, 0.0010000000474974513054 ;  /* 0x3a83126f0d147421 */ /* 0x000fca0000000000 */
[----:B------:R-:W1:Y:S01]  /*0220*/  MUFU.SQRT R18, R18 ;  /* 0x0000001200127308 */ /* 0x000e620000002000 */
[----:B------:R-:W-:-:S07]  /*0230*/  FADD R14, R14, 0.0010000000474974513054 ;  /* 0x3a83126f0e0e7421 */ /* 0x000fce0000000000 */
[----:B------:R-:W2:Y:S01]  /*0240*/  MUFU.SQRT R20, R20 ;  /* 0x0000001400147308 */ /* 0x000ea20000002000 */
[----:B------:R-:W-:-:S07]  /*0250*/  FADD R15, R15, 0.0010000000474974513054 ;  /* 0x3a83126f0f0f7421 */ /* 0x000fce0000000000 */
[----:B------:R-:W5:Y:S01]  /*0260*/  MUFU.SQRT R12, R14 ;  /* 0x0000000e000c7308 */ /* 0x000f620000002000 */
[----:B-1----:R-:W-:-:S07]  /*0270*/  FSETP.GT.AND P6, PT, R18, 8.50705917302346158658e+37, PT ;  /* 0x7e8000001200780b */ /* 0x002fce0003fc4000 */
[----:B------:R-:W1:Y:S01]  /*0280*/  MUFU.SQRT R13, R15 ;  /* 0x0000000f000d7308 */ /* 0x000e620000002000 */
[----:B--2---:R-:W-:Y:S02]  /*0290*/  FSETP.GT.AND P5, PT, R20, 8.50705917302346158658e+37, PT ;  /* 0x7e8000001400780b */ /* 0x004fe40003fa4000 */
[----:B------:R-:W-:Y:S02]  /*02a0*/  FSETP.GEU.AND P4, PT, R18, 1.175494350822287508e-38, PT ;  /* 0x008000001200780b */ /* 0x000fe40003f8e000 */
[----:B------:R-:W-:Y:S02]  /*02b0*/  FSETP.GEU.AND P3, PT, R20, 1.175494350822287508e-38, PT ;  /* 0x008000001400780b */ /* 0x000fe40003f6e000 */
[----:B-----5:R-:W-:Y:S01]  /*02c0*/  FSETP.GT.AND P2, PT, R12, 8.50705917302346158658e+37, PT ;  /* 0x7e8000000c00780b */ /* 0x020fe20003f44000 */
[----:B------:R-:W-:Y:S01]  /*02d0*/  @P6 FMUL R18, R18, 0.25 ;  /* 0x3e80000012126820 */ /* 0x000fe20000400000 */
[----:B---3--:R-:W-:Y:S01]  /*02e0*/  FADD R4, R4, -R8 ;  /* 0x8000000804047221 */ /* 0x008fe20000000000 */
[----:B------:R-:W-:-:S02]  /*02f0*/  FSETP.GEU.AND P0, PT, R12, 1.175494350822287508e-38, PT ;  /* 0x008000000c00780b */ /* 0x000fc40003f0e000 */
[----:B------:R-:W-:Y:S02]  /*0300*/  FSEL R8, R0, 1, P6 ;  /* 0x3f80000000087808 */ /* 0x000fe40003000000 */
[----:B------:R-:W-:Y:S01]  /*0310*/  @P5 FMUL R20, R20, 0.25 ;  /* 0x3e80000014145820 */ /* 0x000fe20000400000 */
[C---:B-1----:R-:W-:Y:S01]  /*0320*/  FSETP.GT.AND P1, PT, R13.reuse, 8.50705917302346158658e+37, PT ;  /* 0x7e8000000d00780b */ /* 0x042fe20003f24000 */
[----:B------:R-:W-:Y:S01]  /*0330*/  @!P4 FMUL R18, R18, 16777216 ;  /* 0x4b8000001212c820 */ /* 0x000fe20000400000 */
[----:B------:R-:W-:Y:S01]  /*0340*/  FSETP.GEU.AND P6, PT, R13, 1.175494350822287508e-38, PT ;  /* 0x008000000d00780b */ /* 0x000fe20003fce000 */
[----:B------:R-:W-:Y:S01]  /*0350*/  @!P3 FMUL R20, R20, 16777216 ;  /* 0x4b8000001414b820 */ /* 0x000fe20000400000 */
[----:B------:R-:W-:Y:S02]  /*0360*/  FADD R5, R5, -R9 ;  /* 0x8000000905057221 */ /* 0x000fe40000000000 */
[----:B------:R-:W1:Y:S01]  /*0370*/  MUFU.RCP R9, R18 ;  /* 0x0000001200097308 */ /* 0x000e620000001000 */
[----:B------:R-:W-:Y:S01]  /*0380*/  @P2 FMUL R12, R12, 0.25 ;  /* 0x3e8000000c0c2820 */ /* 0x000fe20000400000 */
[----:B------:R-:W-:-:S06]  /*0390*/  FADD R7, R7, -R11 ;  /* 0x8000000b07077221 */ /* 0x000fcc0000000000 */
[----:B------:R-:W2:Y:S01]  /*03a0*/  MUFU.RCP R20, R20 ;  /* 0x0000001400147308 */ /* 0x000ea20000001000 */
[----:B------:R-:W-:Y:S01]  /*03b0*/  @P1 FMUL R13, R13, 0.25 ;  /* 0x3e8000000d0d1820 */ /* 0x000fe20000400000 */
[----:B------:R-:W-:Y:S01]  /*03c0*/  @!P0 FMUL R12, R12, 16777216 ;  /* 0x4b8000000c0c8820 */ /* 0x000fe20000400000 */
[----:B------:R-:W-:Y:S01]  /*03d0*/  FSEL R11, R0, 1, P5 ;  /* 0x3f800000000b7808 */ /* 0x000fe20002800000 */
[----:B----4-:R-:W-:Y:S01]  /*03e0*/  FADD R29, R29, -R25 ;  /* 0x800000191d1d7221 */ /* 0x010fe20000000000 */
[----:B------:R-:W-:Y:S01]  /*03f0*/  @!P6 FMUL R13, R13, 16777216 ;  /* 0x4b8000000d0de820 */ /* 0x000fe20000400000 */
[----:B------:R-:W-:Y:S01]  /*0400*/  FADD R24, R28, -R24 ;  /* 0x800000181c187221 */ /* 0x000fe20000000000 */
[----:B------:R-:W-:Y:S01]  /*0410*/  @!P4 FMUL R8, R8, 16777216 ;  /* 0x4b8000000808c820 */ /* 0x000fe20000400000 */
[----:B------:R-:W3:Y:S01]  /*0420*/  MUFU.RCP R25, R12 ;  /* 0x0000000c00197308 */ /* 0x000ee20000001000 */
[----:B------:R-:W-:Y:S02]  /*0430*/  @!P3 FMUL R11, R11, 16777216 ;  /* 0x4b8000000b0bb820 */ /* 0x000fe40000400000 */
[----:B-1----:R-:W-:Y:S01]  /*0440*/  FMUL R9, R9, R8 ;  /* 0x0000000809097220 */ /* 0x002fe20000400000 */
[----:B------:R-:W-:-:S04]  /*0450*/  FSEL R8, R0, 1, P2 ;  /* 0x3f80000000087808 */ /* 0x000fc80001000000 */
[----:B------:R-:W1:Y:S01]  /*0460*/  MUFU.RCP R28, R13 ;  /* 0x0000000d001c7308 */ /* 0x000e620000001000 */
[----:B--2---:R-:W-:Y:S01]  /*0470*/  FMUL R18, R20, R11 ;  /* 0x0000000b14127220 */ /* 0x004fe20000400000 */
[----:B------:R-:W-:Y:S01]  /*0480*/  FSEL R11, R0, 1, P1 ;  /* 0x3f800000000b7808 */ /* 0x000fe20000800000 */
[----:B------:R-:W-:Y:S01]  /*0490*/  @!P0 FMUL R8, R8, 16777216 ;  /* 0x4b80000008088820 */ /* 0x000fe20000400000 */
[----:B------:R-:W-:-:S03]  /*04a0*/  FMUL R21, R9, R4 ;  /* 0x0000000409157220 */ /* 0x000fc60000400000 */
[----:B------:R-:W-:Y:S01]  /*04b0*/  @!P6 FMUL R11, R11, 16777216 ;  /* 0x4b8000000b0be820 */ /* 0x000fe20000400000 */
[----:B---3--:R-:W-:Y:S01]  /*04c0*/  FMUL R25, R25, R8 ;  /* 0x0000000819197220 */ /* 0x008fe20000400000 */
[----:B------:R-:W-:Y:S01]  /*04d0*/  FADD R6, R6, -R10 ;  /* 0x8000000a06067221 */ /* 0x000fe20000000000 */
[----:B0-----:R-:W-:-:S04]  /*04e0*/  IMAD.WIDE R8, R19, 0x4, R32 ;  /* 0x0000000413087825 */ /* 0x001fc800078e0220 */
[----:B------:R-:W-:Y:S01]  /*04f0*/  FMUL R18, R18, R5 ;  /* 0x0000000512127220 */ /* 0x000fe20000400000 */
[----:B-1----:R-:W-:Y:S01]  /*0500*/  FMUL R28, R28, R11 ;  /* 0x0000000b1c1c7220 */ /* 0x002fe20000400000 */
[----:B------:R-:W-:Y:S01]  /*0510*/  FMUL R25, R25, R6 ;  /* 0x0000000619197220 */ /* 0x000fe20000400000 */
[----:B------:R-:W2:Y:S02]  /*0520*/  LDG.E.EL.128 R8, desc[UR4][R8.64] ;  /* 0x0000000408087981 */ /* 0x000ea4000c2e1d00 */
[----:B------:R-:W-:Y:S02]  /*0530*/  FMUL R28, R28, R7 ;  /* 0x000000071c1c7220 */ /* 0x000fe40000400000 */
[----:B------:R-:W2:Y:S01]  /*0540*/  LDG.E.EL.128 R4, desc[UR4][R34.64] ;  /* 0x0000000422047981 */ /* 0x000ea2000c2e1d00 */
[----:B------:R-:W-:-:S06]  /*0550*/  IMAD.WIDE R12, R3, 0x4, R16 ;  /* 0x00000004030c7825 */ /* 0x000fcc00078e0210 */
[----:B------:R-:W3:Y:S01]  /*0560*/  LDG.E.EL.128 R12, desc[UR4][R12.64] ;  /* 0x000000040c0c7981 */ /* 0x000ee2000c2e1d00 */
[----:B------:R-:W-:-:S04]  /*0570*/  IMAD.WIDE R16, R3, 0x4, R22 ;  /* 0x0000000403107825 */ /* 0x000fc800078e0216 */
[----:B------:R-:W-:-:S04]  /*0580*/  IMAD.WIDE R22, R3, 0x4, R32 ;  /* 0x0000000403167825 */ /* 0x000fc800078e0220 */
[----:B--2---:R-:W-:Y:S01]  /*0590*/  FFMA R4, R4, R21, R8 ;  /* 0x0000001504047223 */ /* 0x004fe20000000008 */
[----:B------:R-:W-:Y:S01]  /*05a0*/  FFMA R5, R5, R18, R9 ;  /* 0x0000001205057223 */ /* 0x000fe20000000009 */
[----:B------:R-:W2:Y:S04]  /*05b0*/  LDG.E.EL.128 R20, desc[UR4][R22.64] ;  /* 0x0000000416147981 */ /* 0x000ea8000c2e1d00 */
[----:B------:R-:W2:Y:S01]  /*05c0*/  LDG.E.EL.128 R16, desc[UR4][R16.64] ;  /* 0x0000000410107981 */ /* 0x000ea2000c2e1d00 */
[----:B---3--:R-:W-:-:S06]  /*05d0*/  FADD R3, R12, 0.0010000000474974513054 ;  /* 0x3a83126f0c037421 */ /* 0x008fcc0000000000 */
[----:B------:R-:W0:Y:S01]  /*05e0*/  MUFU.SQRT R3, R3 ;  /* 0x0000000300037308 */ /* 0x000e220000002000 */
[----:B------:R-:W-:Y:S01]  /*05f0*/  FADD R13, R13, 0.0010000000474974513054 ;  /* 0x3a83126f0d0d7421 */ /* 0x000fe20000000000 */
[----:B------:R-:W-:Y:S01]  /*0600*/  FADD R14, R14, 0.0010000000474974513054 ;  /* 0x3a83126f0e0e7421 */ /* 0x000fe20000000000 */
[----:B------:R-:W-:Y:S01]  /*0610*/  FADD R15, R15, 0.0010000000474974513054 ;  /* 0x3a83126f0f0f7421 */ /* 0x000fe20000000000 */
[----:B------:R-:W-:Y:S01]  /*0620*/  FFMA R6, R6, R25, R10 ;  /* 0x0000001906067223 */ /* 0x000fe2000000000a */
[----:B------:R-:W-:-:S03]  /*0630*/  FFMA R7, R7, R28, R11 ;  /* 0x0000001c07077223 */ /* 0x000fc6000000000b */
[----:B------:R-:W1:Y:S08]  /*0640*/  MUFU.SQRT R11, R13 ;  /* 0x0000000d000b7308 */ /* 0x000e700000002000 */
[----:B------:R-:W3:Y:S01]  /*0650*/  MUFU.SQRT R12, R14 ;  /* 0x0000000e000c7308 */ /* 0x000ee20000002000 */
[----:B0-----:R-:W-:-:S07]  /*0660*/  FSETP.GT.AND P6, PT, R3, 8.50705917302346158658e+37, PT ;  /* 0x7e8000000300780b */ /* 0x001fce0003fc4000 */
[----:B------:R-:W0:Y:S01]  /*0670*/  MUFU.SQRT R10, R15 ;  /* 0x0000000f000a7308 */ /* 0x000e220000002000 */
[----:B------:R-:W-:Y:S02]  /*0680*/  FSETP.GEU.AND P5, PT, R3, 1.175494350822287508e-38, PT ;  /* 0x008000000300780b */ /* 0x000fe40003fae000 */
[----:B-1----:R-:W-:Y:S02]  /*0690*/  FSETP.GT.AND P4, PT, R11, 8.50705917302346158658e+37, PT ;  /* 0x7e8000000b00780b */ /* 0x002fe40003f84000 */
[----:B---3--:R-:W-:Y:S01]  /*06a0*/  FSETP.GT.AND P2, PT, R12, 8.50705917302346158658e+37, PT ;  /* 0x7e8000000c00780b */ /* 0x008fe20003f44000 */
[----:B------:R-:W-:Y:S01]  /*06b0*/  @P6 FMUL R3, R3, 0.25 ;  /* 0x3e80000003036820 */ /* 0x000fe20000400000 */
[----:B------:R-:W-:Y:S02]  /*06c0*/  FSEL R8, R0, 1, P6 ;  /* 0x3f80000000087808 */ /* 0x000fe40003000000 */
[----:B------:R-:W-:Y:S02]  /*06d0*/  FSETP.GEU.AND P3, PT, R11, 1.175494350822287508e-38, PT ;  /* 0x008000000b00780b */ /* 0x000fe40003f6e000 */
[----:B0-----:R-:W-:-:S02]  /*06e0*/  FSETP.GT.AND P1, PT, R10, 8.50705917302346158658e+37, PT ;  /* 0x7e8000000a00780b */ /* 0x001fc40003f24000 */
[----:B------:R-:W-:Y:S02]  /*06f0*/  FSETP.GEU.AND P0, PT, R12, 1.175494350822287508e-38, PT ;  /* 0x008000000c00780b */ /* 0x000fe40003f0e000 */
[----:B------:R-:W-:Y:S01]  /*0700*/  FSETP.GEU.AND P6, PT, R10, 1.175494350822287508e-38, PT ;  /* 0x008000000a00780b */ /* 0x000fe20003fce000 */
[----:B------:R-:W-:Y:S01]  /*0710*/  @!P5 FMUL R3, R3, 16777216 ;  /* 0x4b8000000303d820 */ /* 0x000fe20000400000 */
[----:B------:R-:W-:Y:S01]  /*0720*/  @P4 FMUL R11, R11, 0.25 ;  /* 0x3e8000000b0b4820 */ /* 0x000fe20000400000 */
[----:B------:R-:W-:-:S04]  /*0730*/  @P2 FMUL R12, R12, 0.25 ;  /* 0x3e8000000c0c2820 */ /* 0x000fc80000400000 */
[----:B------:R-:W0:Y:S02]  /*0740*/  MUFU.RCP R3, R3 ;  /* 0x0000000300037308 */ /* 0x000e240000001000 */
[----:B------:R-:W-:Y:S01]  /*0750*/  @P1 FMUL R10, R10, 0.25 ;  /* 0x3e8000000a0a1820 */ /* 0x000fe20000400000 */
[----:B------:R-:W-:Y:S01]  /*0760*/  @!P3 FMUL R11, R11, 16777216 ;  /* 0x4b8000000b0bb820 */ /* 0x000fe20000400000 */
[----:B------:R-:W-:Y:S02]  /*0770*/  @!P0 FMUL R12, R12, 16777216 ;  /* 0x4b8000000c0c8820 */ /* 0x000fe40000400000 */
[----:B------:R-:W-:Y:S01]  /*0780*/  @!P6 FMUL R10, R10, 16777216 ;  /* 0x4b8000000a0ae820 */ /* 0x000fe20000400000 */
[----:B------:R-:W-:Y:S02]  /*0790*/  @!P5 FMUL R8, R8, 16777216 ;  /* 0x4b8000000808d820 */ /* 0x000fe40000400000 */
[----:B------:R-:W1:Y:S01]  /*07a0*/  MUFU.RCP R11, R11 ;  /* 0x0000000b000b7308 */ /* 0x000e620000001000 */
[----:B------:R-:W-:-:S07]  /*07b0*/  FSEL R14, R0, 1, P4 ;  /* 0x3f800000000e7808 */ /* 0x000fce0002000000 */
[----:B------:R-:W3:Y:S01]  /*07c0*/  MUFU.RCP R12, R12 ;  /* 0x0000000c000c7308 */ /* 0x000ee20000001000 */
[----:B------:R-:W-:-:S07]  /*07d0*/  FSEL R13, R0, 1, P2 ;  /* 0x3f800000000d7808 */ /* 0x000fce0001000000 */
[----:B------:R-:W4:Y:S01]  /*07e0*/  MUFU.RCP R10, R10 ;  /* 0x0000000a000a7308 */ /* 0x000f220000001000 */
[----:B------:R-:W-:Y:S01]  /*07f0*/  FSEL R15, R0, 1, P1 ;  /* 0x3f800000000f7808 */ /* 0x000fe20000800000 */
[----:B0-----:R-:W-:Y:S02]  /*0800*/  FMUL R3, R3, R8 ;  /* 0x0000000803037220 */ /* 0x001fe40000400000 */
[----:B------:R-:W0:Y:S01]  /*0810*/  LDC.64 R8, c[0x0][0x238] ;  /* 0x00008e00ff087b82 */ /* 0x000e220000000a00 */
[----:B------:R-:W-:Y:S01]  /*0820*/  @!P3 FMUL R14, R14, 16777216 ;  /* 0x4b8000000e0eb820 */ /* 0x000fe20000400000 */
[----:B------:R-:W-:Y:S01]  /*0830*/  @!P0 FMUL R13, R13, 16777216 ;  /* 0x4b8000000d0d8820 */ /* 0x000fe20000400000 */
[----:B------:R-:W-:Y:S01]  /*0840*/  @!P6 FMUL R15, R15, 16777216 ;  /* 0x4b8000000f0fe820 */ /* 0x000fe20000400000 */
[----:B------:R-:W-:Y:S01]  /*0850*/  FADD R26, R30, -R26 ;  /* 0x8000001a1e1a7221 */ /* 0x000fe20000000000 */
[----:B------:R-:W-:Y:S01]  /*0860*/  FADD R27, R31, -R27 ;  /* 0x8000001b1f1b7221 */ /* 0x000fe20000000000 */
[----:B-1----:R-:W-:Y:S01]  /*0870*/  FMUL R14, R11, R14 ;  /* 0x0000000e0b0e7220 */ /* 0x002fe20000400000 */
[----:B---3--:R-:W-:Y:S01]  /*0880*/  FMUL R13, R12, R13 ;  /* 0x0000000d0c0d7220 */ /* 0x008fe20000400000 */
[----:B----4-:R-:W-:Y:S01]  /*0890*/  FMUL R0, R10, R15 ;  /* 0x0000000f0a007220 */ /* 0x010fe20000400000 */
[----:B------:R-:W-:Y:S01]  /*08a0*/  FMUL R3, R3, R24 ;  /* 0x0000001803037220 */ /* 0x000fe20000400000 */
[----:B------:R-:W-:Y:S01]  /*08b0*/  FMUL R14, R14, R29 ;  /* 0x0000001d0e0e7220 */ /* 0x000fe20000400000 */
[----:B------:R-:W-:Y:S01]  /*08c0*/  FMUL R13, R13, R26 ;  /* 0x0000001a0d0d7220 */ /* 0x000fe20000400000 */
[----:B------:R-:W-:Y:S01]  /*08d0*/  FMUL R0, R0, R27 ;  /* 0x0000001b00007220 */ /* 0x000fe20000400000 */
[----:B------:R-:W-:-:S02]  /*08e0*/  FSETP.GEU.AND P6, PT, R7, RZ, PT ;  /* 0x000000ff0700720b */ /* 0x000fc40003fce000 */
[----:B------:R-:W-:Y:S02]  /*08f0*/  FSETP.GEU.AND P0, PT, R6, RZ, PT ;  /* 0x000000ff0600720b */ /* 0x000fe40003f0e000 */
[----:B------:R-:W-:Y:S02]  /*0900*/  SEL R7, R7, RZ, P6 ;  /* 0x000000ff07077207 */ /* 0x000fe40003000000 */
[C---:B------:R-:W-:Y:S02]  /*0910*/  FSETP.GEU.AND P1, PT, R5.reuse, RZ, PT ;  /* 0x000000ff0500720b */ /* 0x040fe40003f2e000 */
[----:B------:R-:W-:Y:S01]  /*0920*/  FSETP.GEU.AND P2, PT, R4, RZ, PT ;  /* 0x000000ff0400720b */ /* 0x000fe20003f4e000 */
[----:B0-----:R-:W-:Y:S01]  /*0930*/  IMAD.WIDE R8, R2, 0x4, R8 ;  /* 0x0000000402087825 */ /* 0x001fe200078e0208 */
[----:B------:R-:W-:Y:S02]  /*0940*/  SEL R6, R6, RZ, P0 ;  /* 0x000000ff06067207 */ /* 0x000fe40000000000 */
[----:B------:R-:W-:-:S02]  /*0950*/  SEL R5, R5, RZ, P1 ;  /* 0x000000ff05057207 */ /* 0x000fc40000800000 */
[----:B------:R-:W-:-:S05]  /*0960*/  SEL R4, R4, RZ, P2 ;  /* 0x000000ff04047207 */ /* 0x000fca0001000000 */
[----:B------:R-:W-:Y:S01]  /*0970*/  STG.E.128 desc[UR4][R8.64], R4 ;  /* 0x0000000408007986 */ /* 0x000fe2000c101d04 */
[----:B--2---:R-:W-:Y:S01]  /*0980*/  FFMA R3, R16, R3, R20 ;  /* 0x0000000310037223 */ /* 0x004fe20000000014 */
[----:B------:R-:W-:Y:S01]  /*0990*/  FFMA R14, R17, R14, R21 ;  /* 0x0000000e110e7223 */ /* 0x000fe20000000015 */
[----:B------:R-:W-:Y:S01]  /*09a0*/  FFMA R13, R18, R13, R22 ;  /* 0x0000000d120d7223 */ /* 0x000fe20000000016 */
[----:B------:R-:W-:Y:S02]  /*09b0*/  FFMA R0, R19, R0, R23 ;  /* 0x0000000013007223 */ /* 0x000fe40000000017 */
[----:B------:R-:W-:Y:S02]  /*09c0*/  FSETP.GEU.AND P5, PT, R3, RZ, PT ;  /* 0x000000ff0300720b */ /* 0x000fe40003fae000 */
[----:B------:R-:W-:Y:S02]  /*09d0*/  FSETP.GEU.AND P3, PT, R13, RZ, PT ;  /* 0x000000ff0d00720b */ /* 0x000fe40003f6e000 */
[----:B------:R-:W-:-:S02]  /*09e0*/  FSETP.GEU.AND P4, PT, R14, RZ, PT ;  /* 0x000000ff0e00720b */ /* 0x000fc40003f8e000 */
[----:B------:R-:W-:Y:S02]  /*09f0*/  FSETP.GEU.AND P6, PT, R0, RZ, PT ;  /* 0x000000ff0000720b */ /* 0x000fe40003fce000 */
[----:B------:R-:W-:Y:S02]  /*0a00*/  SEL R18, R13, RZ, P3 ;  /* 0x000000ff0d127207 */ /* 0x000fe40001800000 */
[----:B------:R-:W-:Y:S02]  /*0a10*/  SEL R17, R14, RZ, P4 ;  /* 0x000000ff0e117207 */ /* 0x000fe40002000000 */
[----:B------:R-:W-:Y:S02]  /*0a20*/  SEL R16, R3, RZ, P5 ;  /* 0x000000ff03107207 */ /* 0x000fe40002800000 */
[----:B------:R-:W-:-:S05]  /*0a30*/  SEL R19, R0, RZ, P6 ;  /* 0x000000ff00137207 */ /* 0x000fca0003000000 */
[----:B------:R-:W-:Y:S01]  /*0a40*/  STG.E.128 desc[UR4][R8.64+0x800], R16 ;  /* 0x0008001008007986 */ /* 0x000fe2000c101d04 */
[----:B------:R-:W-:Y:S05]  /*0a50*/  EXIT ;  /* 0x000000000000794d */ /* 0x000fea0003800000 */
.L_x_0:
[----:B------:R-:W-:-:S00]  /*0a60*/  BRA `(.L_x_0) ;  /* 0xfffffffc00fc7947 */ /* 0x000fc0000383ffff */
[----:B------:R-:W-:-:S00]  /*0a70*/  NOP ;  /* 0x0000000000007918 */ /* 0x000fc00000000000 */
        /* <DEDUP_REMOVED lines=8> */
.L_x_1:


//--------------------- .nv.global.init           --------------------------
	.section	.nv.global.init,"aw",@progbits
.nv.global.init:
	.type		_$_str,@object
	.size		_$_str,(_$_str_$_2 - _$_str)
_$_str:
        /*0000*/ 	.byte	0x5f, 0x5f, 0x43, 0x55, 0x44, 0x41, 0x5f, 0x46, 0x54, 0x5a, 0x00
	.type		_$_str_$_2,@object
	.size		_$_str_$_2,(.L_1 - _$_str_$_2)
_$_str_$_2:
        /*000b*/ 	.byte	0x5f, 0x5f, 0x43, 0x55, 0x44, 0x41, 0x5f, 0x50, 0x52, 0x45, 0x43, 0x5f, 0x53, 0x51, 0x52, 0x54
        /*001b*/ 	.byte	0x00
.L_1:


//--------------------- .nv.constant0.triton_poi_fused__native_batch_norm_legit_no_training_relu_7 --------------------------
	.section	.nv.constant0.triton_poi_fused__native_batch_norm_legit_no_training_relu_7,"a",@progbits
	.sectionflags	@""
	.align	4
.nv.constant0.triton_poi_fused__native_batch_norm_legit_no_training_relu_7:
	.zero		580
